	.headerflags	@"EF_CUDA_TEXMODE_UNIFIED EF_CUDA_64BIT_ADDRESS EF_CUDA_SM89 EF_CUDA_VIRTUAL_SM(EF_CUDA_SM89)"
	.elftype	@"ET_EXEC"


//--------------------- .nv.info                  --------------------------
	.section	.nv.info,"",@"SHT_CUDA_INFO"
	.align	4


	//----- nvinfo : EIATTR_REGCOUNT
	.align		4
        /*0000*/ 	.byte	0x04, 0x2f
        /*0002*/ 	.short	(.L_1 - .L_0)
	.align		4
.L_0:
        /*0004*/ 	.word	index@(triton__0d1d2d3d4d5de6)
        /*0008*/ 	.word	0x00000028


	//----- nvinfo : EIATTR_MAX_STACK_SIZE
	.align		4
.L_1:
        /*000c*/ 	.byte	0x04, 0x23
        /*000e*/ 	.short	(.L_3 - .L_2)
	.align		4
.L_2:
        /*0010*/ 	.word	index@(triton__0d1d2d3d4d5de6)
        /*0014*/ 	.word	0x00000000


	//----- nvinfo : EIATTR_MIN_STACK_SIZE
	.align		4
.L_3:
        /*0018*/ 	.byte	0x04, 0x12
        /*001a*/ 	.short	(.L_5 - .L_4)
	.align		4
.L_4:
        /*001c*/ 	.word	index@(triton__0d1d2d3d4d5de6)
        /*0020*/ 	.word	0x00000000


	//----- nvinfo : EIATTR_FRAME_SIZE
	.align		4
.L_5:
        /*0024*/ 	.byte	0x04, 0x11
        /*0026*/ 	.short	(.L_7 - .L_6)
	.align		4
.L_6:
        /*0028*/ 	.word	index@(triton__0d1d2d3d4d5de6)
        /*002c*/ 	.word	0x00000000
.L_7:


//--------------------- .nv.info.triton__0d1d2d3d4d5de6 --------------------------
	.section	.nv.info.triton__0d1d2d3d4d5de6,"",@"SHT_CUDA_INFO"
	.align	4


	//----- nvinfo : EIATTR_CUDA_API_VERSION
	.align		4
        /*0000*/ 	.byte	0x04, 0x37
        /*0002*/ 	.short	(.L_9 - .L_8)
.L_8:
        /*0004*/ 	.word	0x0000007b


	//----- nvinfo : EIATTR_PARAM_CBANK
	.align		4
.L_9:
        /*0008*/ 	.byte	0x04, 0x0a
        /*000a*/ 	.short	(.L_11 - .L_10)
	.align		4
.L_10:
        /*000c*/ 	.word	index@(.nv.constant0.triton__0d1d2d3d4d5de6)
        /*0010*/ 	.short	0x0160
        /*0012*/ 	.short	0x0030


	//----- nvinfo : EIATTR_CBANK_PARAM_SIZE
	.align		4
.L_11:
        /*0014*/ 	.byte	0x03, 0x19
        /*0016*/ 	.short	0x0030


	//----- nvinfo : EIATTR_KPARAM_INFO
	.align		4
        /*0018*/ 	.byte	0x04, 0x17
        /*001a*/ 	.short	(.L_13 - .L_12)
.L_12:
        /*001c*/ 	.word	0x00000000
        /*0020*/ 	.short	0x0006
        /*0022*/ 	.short	0x002c
        /*0024*/ 	.byte	0x00, 0xf0, 0x11, 0x00


	//----- nvinfo : EIATTR_KPARAM_INFO
	.align		4
.L_13:
        /*0028*/ 	.byte	0x04, 0x17
        /*002a*/ 	.short	(.L_15 - .L_14)
.L_14:
        /*002c*/ 	.word	0x00000000
        /*0030*/ 	.short	0x0005
        /*0032*/ 	.short	0x0028
        /*0034*/ 	.byte	0x00, 0xf0, 0x11, 0x00


	//----- nvinfo : EIATTR_KPARAM_INFO
	.align		4
.L_15:
        /*0038*/ 	.byte	0x04, 0x17
        /*003a*/ 	.short	(.L_17 - .L_16)
.L_16:
        /*003c*/ 	.word	0x00000000
        /*0040*/ 	.short	0x0004
        /*0042*/ 	.short	0x0020
        /*0044*/ 	.byte	0x00, 0xf0, 0x21, 0x00


	//----- nvinfo : EIATTR_KPARAM_INFO
	.align		4
.L_17:
        /*0048*/ 	.byte	0x04, 0x17
        /*004a*/ 	.short	(.L_19 - .L_18)
.L_18:
        /*004c*/ 	.word	0x00000000
        /*0050*/ 	.short	0x0003
        /*0052*/ 	.short	0x0018
        /*0054*/ 	.byte	0x00, 0xf0, 0x21, 0x00


	//----- nvinfo : EIATTR_KPARAM_INFO
	.align		4
.L_19:
        /*0058*/ 	.byte	0x04, 0x17
        /*005a*/ 	.short	(.L_21 - .L_20)
.L_20:
        /*005c*/ 	.word	0x00000000
        /*0060*/ 	.short	0x0002
        /*0062*/ 	.short	0x0010
        /*0064*/ 	.byte	0x00, 0xf0, 0x21, 0x00


	//----- nvinfo : EIATTR_KPARAM_INFO
	.align		4
.L_21:
        /*0068*/ 	.byte	0x04, 0x17
        /*006a*/ 	.short	(.L_23 - .L_22)
.L_22:
        /*006c*/ 	.word	0x00000000
        /*0070*/ 	.short	0x0001
        /*0072*/ 	.short	0x0008
        /*0074*/ 	.byte	0x00, 0xf0, 0x21, 0x00


	//----- nvinfo : EIATTR_KPARAM_INFO
	.align		4
.L_23:
        /*0078*/ 	.byte	0x04, 0x17
        /*007a*/ 	.short	(.L_25 - .L_24)
.L_24:
        /*007c*/ 	.word	0x00000000
        /*0080*/ 	.short	0x0000
        /*0082*/ 	.short	0x0000
        /*0084*/ 	.byte	0x00, 0xf0, 0x21, 0x00


	//----- nvinfo : EIATTR_MAXREG_COUNT
	.align		4
.L_25:
        /*0088*/ 	.byte	0x03, 0x1b
        /*008a*/ 	.short	0x00ff


	//----- nvinfo : EIATTR_EXIT_INSTR_OFFSETS
	.align		4
        /*008c*/ 	.byte	0x04, 0x1c
        /*008e*/ 	.short	(.L_27 - .L_26)


	//   ....[0]....
.L_26:
        /*0090*/ 	.word	0x00001280


	//   ....[1]....
        /*0094*/ 	.word	0x000012a0


	//----- nvinfo : EIATTR_CTAIDZ_USED
	.align		4
.L_27:
        /*0098*/ 	.byte	0x01, 0x04
	.zero		2


	//----- nvinfo : EIATTR_MAX_THREADS
	.align		4
        /*009c*/ 	.byte	0x04, 0x05
        /*009e*/ 	.short	(.L_29 - .L_28)
.L_28:
        /*00a0*/ 	.word	0x00000100
        /*00a4*/ 	.word	0x00000001
        /*00a8*/ 	.word	0x00000001
.L_29:


//--------------------- .nv.rel.action            --------------------------
	.section	.nv.rel.action,"",@"SHT_CUDA_RELOCINFO"
	.align	8
	.sectionentsize	8
        /*0000*/ 	.byte	0x73, 0x00, 0x00, 0x00, 0x00, 0x00, 0x00, 0x00, 0x00, 0x00, 0x00, 0x11, 0x25, 0x00, 0x05, 0x36


//--------------------- .nv.constant0.triton__0d1d2d3d4d5de6 --------------------------
	.section	.nv.constant0.triton__0d1d2d3d4d5de6,"a",@progbits
	.align	4
.nv.constant0.triton__0d1d2d3d4d5de6:
	.zero		400


//--------------------- .text.triton__0d1d2d3d4d5de6 --------------------------
	.section	.text.triton__0d1d2d3d4d5de6,"ax",@progbits
	.sectionflags	@"SHF_BARRIERS=1"
	.sectioninfo	@"SHI_REGISTERS=40"
	.align	128
        .global         triton__0d1d2d3d4d5de6
        .type           triton__0d1d2d3d4d5de6,@function
        .size           triton__0d1d2d3d4d5de6,(.L_x_1 - triton__0d1d2d3d4d5de6)
        .other          triton__0d1d2d3d4d5de6,@"STO_CUDA_ENTRY STV_DEFAULT"
triton__0d1d2d3d4d5de6:
.text.triton__0d1d2d3d4d5de6:
[----:B------:R-:W-:-:S02]  /*0000*/  MOV R1, c[0x0][0x28] ;  /* 0x00000a0000017a02 */ /* 0x000fc40000000f00 */
[----:B------:R-:W0:Y:S01]  /*0010*/  S2R R16, SR_TID.X ;  /* 0x0000000000107919 */ /* 0x000e220000002100 */
[----:B------:R-:W1:Y:S01]  /*0020*/  S2UR UR4, SR_CTAID.Y ;  /* 0x00000000000479c3 */ /* 0x000e620000002600 */
[----:B------:R-:W-:Y:S01]  /*0030*/  MOV R29, 0x2 ;  /* 0x00000002001d7802 */ /* 0x000fe20000000f00 */
[----:B------:R-:W-:Y:S01]  /*0040*/  CS2R R8, SRZ ;  /* 0x0000000000087805 */ /* 0x000fe2000001ff00 */
[----:B------:R-:W2:Y:S04]  /*0050*/  S2R R0, SR_CTAID.Z ;  /* 0x0000000000007919 */ /* 0x000ea80000002700 */
[----:B------:R-:W3:Y:S01]  /*0060*/  S2R R7, SR_CTAID.X ;  /* 0x0000000000077919 */ /* 0x000ee20000002500 */
[--C-:B0-----:R-:W-:Y:S02]  /*0070*/  SHF.R.U32.HI R6, RZ, 0x5, R16.reuse ;  /* 0x00000005ff067819 */ /* 0x101fe40000011610 */
[----:B------:R-:W-:-:S02]  /*0080*/  SHF.R.U32.HI R5, RZ, 0x4, R16 ;  /* 0x00000004ff057819 */ /* 0x000fc40000011610 */
[----:B--2---:R-:W-:Y:S02]  /*0090*/  IADD3 R0, R0, 0x1, RZ ;  /* 0x0000000100007810 */ /* 0x004fe40007ffe0ff */
[----:B------:R-:W-:Y:S02]  /*00a0*/  SHF.L.U32 R18, R16, 0x2, RZ ;  /* 0x0000000210127819 */ /* 0x000fe400000006ff */
[----:B------:R-:W-:Y:S01]  /*00b0*/  SGXT.U32 R6, R6, 0x3 ;  /* 0x000000030606781a */ /* 0x000fe20000000000 */
[----:B-1----:R-:W-:Y:S01]  /*00c0*/  IMAD R2, R0, UR4, RZ ;  /* 0x0000000400027c24 */ /* 0x002fe2000f8e02ff */
[----:B---3--:R-:W-:Y:S01]  /*00d0*/  SHF.L.U32 R7, R7, 0x6, RZ ;  /* 0x0000000607077819 */ /* 0x008fe200000006ff */
[----:B------:R-:W-:Y:S01]  /*00e0*/  CS2R R10, SRZ ;  /* 0x00000000000a7805 */ /* 0x000fe2000001ff00 */
[----:B------:R-:W-:Y:S01]  /*00f0*/  SGXT.U32 R5, R5, 0x1 ;  /* 0x000000010505781a */ /* 0x000fe20000000000 */
[----:B------:R-:W-:Y:S01]  /*0100*/  ULDC.64 UR4, c[0x0][0x118] ;  /* 0x0000460000047ab9 */ /* 0x000fe20000000a00 */
[----:B------:R-:W-:-:S02]  /*0110*/  LOP3.LUT R18, R18, 0x3c, RZ, 0xc0, !PT ;  /* 0x0000003c12127812 */ /* 0x000fc400078ec0ff */
[----:B------:R-:W-:Y:S02]  /*0120*/  SHF.L.U32 R0, R6, 0x1, RZ ;  /* 0x0000000106007819 */ /* 0x000fe400000006ff */
[----:B------:R-:W-:Y:S02]  /*0130*/  SHF.L.U32 R20, R2, 0x6, RZ ;  /* 0x0000000602147819 */ /* 0x000fe400000006ff */
[----:B------:R-:W-:Y:S02]  /*0140*/  LOP3.LUT R17, R7, R18, RZ, 0xfc, !PT ;  /* 0x0000001207117212 */ /* 0x000fe400078efcff */
[----:B------:R-:W-:Y:S02]  /*0150*/  LOP3.LUT R5, R0, R5, RZ, 0xfc, !PT ;  /* 0x0000000500057212 */ /* 0x000fe400078efcff */
[----:B------:R-:W-:Y:S02]  /*0160*/  ISETP.GE.AND P0, PT, R17, 0xa8c, PT ;  /* 0x00000a8c1100780c */ /* 0x000fe40003f06270 */
[----:B------:R-:W-:-:S02]  /*0170*/  LOP3.LUT R4, R20, R5, RZ, 0xfc, !PT ;  /* 0x0000000514047212 */ /* 0x000fc400078efcff */
[----:B------:R-:W-:Y:S02]  /*0180*/  LOP3.LUT R0, R20, 0x10, R5, 0xfe, !PT ;  /* 0x0000001014007812 */ /* 0x000fe400078efe05 */
[C---:B------:R-:W-:Y:S01]  /*0190*/  ISETP.LT.AND P2, PT, R4.reuse, 0x1b80, !P0 ;  /* 0x00001b800400780c */ /* 0x040fe20004741270 */
[----:B------:R-:W-:Y:S01]  /*01a0*/  IMAD R4, R4, 0xa8c, R17 ;  /* 0x00000a8c04047824 */ /* 0x000fe200078e0211 */
[--C-:B------:R-:W-:Y:S02]  /*01b0*/  LOP3.LUT R2, R20, 0x20, R5.reuse, 0xfe, !PT ;  /* 0x0000002014027812 */ /* 0x100fe400078efe05 */
[----:B------:R-:W-:Y:S02]  /*01c0*/  ISETP.LT.AND P3, PT, R0, 0x1b80, !P0 ;  /* 0x00001b800000780c */ /* 0x000fe40004761270 */
[----:B------:R-:W-:Y:S01]  /*01d0*/  LOP3.LUT R3, R20, 0x30, R5, 0xfe, !PT ;  /* 0x0000003014037812 */ /* 0x000fe200078efe05 */
[----:B------:R-:W-:Y:S01]  /*01e0*/  IMAD R0, R0, 0xa8c, R17 ;  /* 0x00000a8c00007824 */ /* 0x000fe200078e0211 */
[----:B------:R-:W-:Y:S01]  /*01f0*/  ISETP.LT.AND P4, PT, R2, 0x1b80, !P0 ;  /* 0x00001b800200780c */ /* 0x000fe20004781270 */
[----:B------:R-:W-:Y:S01]  /*0200*/  IMAD.WIDE R14, R4, R29, c[0x0][0x160] ;  /* 0x00005800040e7625 */ /* 0x000fe200078e021d */
[----:B------:R-:W-:-:S03]  /*0210*/  ISETP.LT.AND P0, PT, R3, 0x1b80, !P0 ;  /* 0x00001b800300780c */ /* 0x000fc60004701270 */
[----:B------:R-:W-:Y:S01]  /*0220*/  IMAD R2, R2, 0xa8c, R17 ;  /* 0x00000a8c02027824 */ /* 0x000fe200078e0211 */
[----:B------:R0:W2:Y:S01]  /*0230*/  @P2 LDG.E.EL.64 R8, [R14.64] ;  /* 0x000000040e082981 */ /* 0x0000a2000c2e1b00 */
[----:B------:R-:W-:Y:S01]  /*0240*/  IMAD.WIDE R22, R0, R29, c[0x0][0x160] ;  /* 0x0000580000167625 */ /* 0x000fe200078e021d */
[----:B------:R-:W-:-:S03]  /*0250*/  CS2R R12, SRZ ;  /* 0x00000000000c7805 */ /* 0x000fc6000001ff00 */
[----:B------:R-:W-:Y:S01]  /*0260*/  IMAD R3, R3, 0xa8c, R17 ;  /* 0x00000a8c03037824 */ /* 0x000fe200078e0211 */
[----:B------:R1:W3:Y:S01]  /*0270*/  @P3 LDG.E.EL.64 R10, [R22.64] ;  /* 0x00000004160a3981 */ /* 0x0002e2000c2e1b00 */
[----:B------:R-:W-:Y:S01]  /*0280*/  IMAD.WIDE R24, R2, R29, c[0x0][0x160] ;  /* 0x0000580002187625 */ /* 0x000fe200078e021d */
[----:B0-----:R-:W-:-:S03]  /*0290*/  CS2R R14, SRZ ;  /* 0x00000000000e7805 */ /* 0x001fc6000001ff00 */
[----:B------:R-:W-:Y:S01]  /*02a0*/  IMAD.WIDE R26, R3, R29, c[0x0][0x160] ;  /* 0x00005800031a7625 */ /* 0x000fe200078e021d */
[----:B------:R0:W4:Y:S04]  /*02b0*/  @P4 LDG.E.EL.64 R12, [R24.64] ;  /* 0x00000004180c4981 */ /* 0x000128000c2e1b00 */
[----:B------:R4:W5:Y:S01]  /*02c0*/  @P0 LDG.E.EL.64 R14, [R26.64] ;  /* 0x000000041a0e0981 */ /* 0x000962000c2e1b00 */
[----:B------:R-:W-:-:S05]  /*02d0*/  IMAD.SHL.U32 R21, R16, 0x8, RZ ;  /* 0x0000000810157824 */ /* 0x000fca00078e00ff */
[----:B------:R-:W-:-:S04]  /*02e0*/  LOP3.LUT R21, R21, 0x38, RZ, 0xc0, !PT ;  /* 0x0000003815157812 */ /* 0x000fc800078ec0ff */
[----:B------:R-:W-:Y:S02]  /*02f0*/  LOP3.LUT R17, R20, R21, RZ, 0xfc, !PT ;  /* 0x0000001514117212 */ /* 0x000fe400078efcff */
[----:B------:R-:W-:-:S03]  /*0300*/  SHF.R.U32.HI R19, RZ, 0x3, R16 ;  /* 0x00000003ff137819 */ /* 0x000fc60000011610 */
[----:B------:R-:W-:Y:S01]  /*0310*/  IMAD.HI R16, R17, 0x66666667, RZ ;  /* 0x6666666711107827 */ /* 0x000fe200078e02ff */
[----:B0-----:R-:W-:Y:S02]  /*0320*/  SGXT.U32 R24, R19, 0x2 ;  /* 0x000000021318781a */ /* 0x001fe40000000000 */
[----:B------:R-:W-:Y:S02]  /*0330*/  SHF.L.U32 R19, R6, 0x2, RZ ;  /* 0x0000000206137819 */ /* 0x000fe400000006ff */
[----:B-1----:R-:W-:Y:S01]  /*0340*/  SHF.R.U32.HI R23, RZ, 0x1f, R16 ;  /* 0x0000001fff177819 */ /* 0x002fe20000011610 */
[----:B------:R-:W-:Y:S01]  /*0350*/  IMAD R18, R18, 0x48, RZ ;  /* 0x0000004812127824 */ /* 0x000fe200078e02ff */
[----:B------:R-:W-:Y:S02]  /*0360*/  LOP3.LUT R24, R19, R24, RZ, 0xfc, !PT ;  /* 0x0000001813187212 */ /* 0x000fe400078efcff */
[----:B------:R-:W-:Y:S02]  /*0370*/  LEA.HI.SX32 R16, R16, R23, 0x19 ;  /* 0x0000001710107211 */ /* 0x000fe400078fcaff */
[----:B------:R-:W-:-:S02]  /*0380*/  LOP3.LUT R18, R5, R18, RZ, 0xfc, !PT ;  /* 0x0000001205127212 */ /* 0x000fc400078efcff */
[----:B------:R-:W-:Y:S01]  /*0390*/  ISETP.GE.AND P1, PT, R17, 0x1b80, PT ;  /* 0x00001b801100780c */ /* 0x000fe20003f26270 */
[----:B------:R-:W-:Y:S01]  /*03a0*/  IMAD R17, R16, -0x140, R17 ;  /* 0xfffffec010117824 */ /* 0x000fe200078e0211 */
[----:B------:R-:W-:Y:S02]  /*03b0*/  LOP3.LUT R19, R7, R24, RZ, 0xfc, !PT ;  /* 0x0000001807137212 */ /* 0x000fe400078efcff */
[----:B------:R-:W-:Y:S01]  /*03c0*/  SHF.L.U32 R25, R18, 0x1, RZ ;  /* 0x0000000112197819 */ /* 0x000fe200000006ff */
[----:B------:R-:W-:Y:S01]  /*03d0*/  IMAD R32, R16, 0xd2f00, R17 ;  /* 0x000d2f0010207824 */ /* 0x000fe200078e0211 */
[----:B------:R-:W-:-:S03]  /*03e0*/  ISETP.LT.AND P5, PT, R19, 0xa8c, !P1 ;  /* 0x00000a8c1300780c */ /* 0x000fc60004fa1270 */
[----:B------:R-:W-:-:S04]  /*03f0*/  IMAD R34, R19, 0x140, R32 ;  /* 0x0000014013227824 */ /* 0x000fc800078e0220 */
[----:B------:R-:W-:-:S04]  /*0400*/  IMAD.WIDE R30, R34, R29, c[0x0][0x168] ;  /* 0x00005a00221e7625 */ /* 0x000fc800078e021d */
[----:B------:R-:W-:Y:S01]  /*0410*/  IMAD.WIDE R34, R34, R29, c[0x0][0x178] ;  /* 0x00005e0022227625 */ /* 0x000fe200078e021d */
[----:B--2---:R-:W-:Y:S02]  /*0420*/  SHF.R.U32.HI R6, RZ, 0x10, R8 ;  /* 0x00000010ff067819 */ /* 0x004fe40000011608 */
[----:B------:R-:W-:Y:S02]  /*0430*/  SHF.R.U32.HI R18, RZ, 0x10, R9 ;  /* 0x00000010ff127819 */ /* 0x000fe40000011609 */
[----:B---3--:R-:W-:Y:S01]  /*0440*/  SHF.R.U32.HI R22, RZ, 0x10, R11 ;  /* 0x00000010ff167819 */ /* 0x008fe2000001160b */
[----:B------:R5:W-:Y:S01]  /*0450*/  STS.U16 [R25+0x90], R6 ;  /* 0x0000900619007388 */ /* 0x000be20000000400 */
[----:B------:R-:W-:-:S03]  /*0460*/  SHF.R.U32.HI R20, RZ, 0x10, R10 ;  /* 0x00000010ff147819 */ /* 0x000fc6000001160a */
[----:B------:R0:W-:Y:S01]  /*0470*/  STS.U16 [R25+0x1b0], R18 ;  /* 0x0001b01219007388 */ /* 0x0001e20000000400 */
[----:B----4-:R-:W-:Y:S02]  /*0480*/  SHF.R.U32.HI R26, RZ, 0x10, R12 ;  /* 0x00000010ff1a7819 */ /* 0x010fe4000001160c */
[----:B------:R-:W-:Y:S01]  /*0490*/  SHF.R.U32.HI R28, RZ, 0x10, R13 ;  /* 0x00000010ff1c7819 */ /* 0x000fe2000001160d */
[----:B------:R-:W-:Y:S01]  /*04a0*/  STS.U16 [R25], R8 ;  /* 0x0000000819007388 */ /* 0x000fe20000000400 */
[----:B-----5:R-:W-:-:S03]  /*04b0*/  SHF.R.U32.HI R6, RZ, 0x10, R14 ;  /* 0x00000010ff067819 */ /* 0x020fc6000001160e */
[----:B------:R1:W-:Y:S01]  /*04c0*/  STS.U16 [R25+0x120], R9 ;  /* 0x0001200919007388 */ /* 0x0003e20000000400 */
[----:B0-----:R-:W-:-:S03]  /*04d0*/  SHF.R.U32.HI R18, RZ, 0x10, R15 ;  /* 0x00000010ff127819 */ /* 0x001fc6000001160f */
[----:B------:R-:W-:Y:S04]  /*04e0*/  STS.U16 [R25+0x20], R10 ;  /* 0x0000200a19007388 */ /* 0x000fe80000000400 */
[----:B------:R0:W-:Y:S01]  /*04f0*/  STS.U16 [R25+0x140], R11 ;  /* 0x0001400b19007388 */ /* 0x0001e20000000400 */
[----:B-1----:R-:W-:-:S03]  /*0500*/  CS2R R8, SRZ ;  /* 0x0000000000087805 */ /* 0x002fc6000001ff00 */
[----:B------:R1:W-:Y:S04]  /*0510*/  STS.U16 [R25+0x1d0], R22 ;  /* 0x0001d01619007388 */ /* 0x0003e80000000400 */
[----:B------:R-:W-:Y:S01]  /*0520*/  STS.U16 [R25+0x40], R12 ;  /* 0x0000400c19007388 */ /* 0x000fe20000000400 */
[----:B0-----:R-:W-:-:S03]  /*0530*/  CS2R R10, SRZ ;  /* 0x00000000000a7805 */ /* 0x001fc6000001ff00 */
[----:B------:R0:W-:Y:S01]  /*0540*/  STS.U16 [R25+0x160], R13 ;  /* 0x0001600d19007388 */ /* 0x0001e20000000400 */
[----:B-1----:R-:W-:-:S03]  /*0550*/  IMAD.WIDE R22, R17, R29, c[0x0][0x170] ;  /* 0x00005c0011167625 */ /* 0x002fc600078e021d */
[----:B------:R-:W-:Y:S04]  /*0560*/  STS.U16 [R25+0x60], R14 ;  /* 0x0000600e19007388 */ /* 0x000fe80000000400 */
[----:B------:R1:W-:Y:S01]  /*0570*/  STS.U16 [R25+0x180], R15 ;  /* 0x0001800f19007388 */ /* 0x0003e20000000400 */
[----:B0-----:R-:W-:Y:S01]  /*0580*/  CS2R R12, SRZ ;  /* 0x00000000000c7805 */ /* 0x001fe2000001ff00 */
[----:B------:R-:W-:Y:S02]  /*0590*/  CS2R R16, SRZ ;  /* 0x0000000000107805 */ /* 0x000fe4000001ff00 */
[----:B------:R-:W-:Y:S01]  /*05a0*/  STS.U16 [R25+0xb0], R20 ;  /* 0x0000b01419007388 */ /* 0x000fe20000000400 */
[----:B-1----:R-:W-:-:S03]  /*05b0*/  CS2R R14, SRZ ;  /* 0x00000000000e7805 */ /* 0x002fc6000001ff00 */
[----:B------:R-:W-:Y:S04]  /*05c0*/  STS.U16 [R25+0xd0], R26 ;  /* 0x0000d01a19007388 */ /* 0x000fe80000000400 */
[----:B------:R-:W-:Y:S04]  /*05d0*/  STS.U16 [R25+0x1f0], R28 ;  /* 0x0001f01c19007388 */ /* 0x000fe80000000400 */
[----:B------:R-:W-:Y:S04]  /*05e0*/  STS.U16 [R25+0xf0], R6 ;  /* 0x0000f00619007388 */ /* 0x000fe80000000400 */
[----:B------:R-:W-:Y:S04]  /*05f0*/  STS.U16 [R25+0x210], R18 ;  /* 0x0002101219007388 */ /* 0x000fe80000000400 */
[----:B------:R-:W-:Y:S06]  /*0600*/  BAR.SYNC 0x0 ;  /* 0x0000000000007b1d */ /* 0x000fec0000000000 */
[----:B------:R-:W-:Y:S01]  /*0610*/  CS2R R18, SRZ ;  /* 0x0000000000127805 */ /* 0x000fe2000001ff00 */
[----:B------:R0:W2:Y:S04]  /*0620*/  @!P1 LDG.E.EL.128 R8, [R22.64] ;  /* 0x0000000416089981 */ /* 0x0000a8000c2e1d00 */
[----:B------:R-:W3:Y:S04]  /*0630*/  @P5 LDG.E.EL.128 R12, [R30.64] ;  /* 0x000000041e0c5981 */ /* 0x000ee8000c2e1d00 */
[----:B------:R-:W4:Y:S01]  /*0640*/  @P5 LDG.E.EL.128 R16, [R34.64] ;  /* 0x0000000422105981 */ /* 0x000f22000c2e1d00 */
[----:B------:R-:W-:-:S05]  /*0650*/  IMAD R6, R24, 0x48, R21 ;  /* 0x0000004818067824 */ /* 0x000fca00078e0215 */
[----:B------:R-:W-:-:S05]  /*0660*/  SHF.L.U32 R6, R6, 0x1, RZ ;  /* 0x0000000106067819 */ /* 0x000fca00000006ff */
[----:B0-----:R-:W0:Y:S01]  /*0670*/  LDS.128 R20, [R6] ;  /* 0x0000000006147984 */ /* 0x001e220000000c00 */
[----:B------:R-:W-:-:S04]  /*0680*/  LOP3.LUT R25, R7, 0x20, R24, 0xfe, !PT ;  /* 0x0000002007197812 */ /* 0x000fc800078efe18 */
[C---:B------:R-:W-:Y:S01]  /*0690*/  ISETP.LT.AND P1, PT, R25.reuse, 0xa8c, !P1 ;  /* 0x00000a8c1900780c */ /* 0x040fe20004f21270 */
[----:B------:R-:W-:Y:S02]  /*06a0*/  IMAD R32, R25, 0x140, R32 ;  /* 0x0000014019207824 */ /* 0x000fe400078e0220 */
[--C-:B--2---:R-:W-:Y:S02]  /*06b0*/  HADD2.F32 R7, -RZ, R8.reuse.H0_H0 ;  /* 0x20000008ff077230 */ /* 0x104fe40000004100 */
[----:B------:R-:W-:Y:S02]  /*06c0*/  HADD2.F32 R26, -RZ, R8.H1_H1 ;  /* 0x30000008ff1a7230 */ /* 0x000fe40000004100 */
[--C-:B---3--:R-:W-:Y:S02]  /*06d0*/  HADD2.F32 R8, -RZ, R12.reuse.H0_H0 ;  /* 0x2000000cff087230 */ /* 0x108fe40000004100 */
[----:B------:R-:W-:Y:S02]  /*06e0*/  HADD2.F32 R27, -RZ, R12.H1_H1 ;  /* 0x3000000cff1b7230 */ /* 0x000fe40000004100 */
[--C-:B----4-:R-:W-:Y:S01]  /*06f0*/  HADD2.F32 R35, -RZ, R16.reuse.H0_H0 ;  /* 0x20000010ff237230 */ /* 0x110fe20000004100 */
[----:B------:R-:W-:Y:S01]  /*0700*/  FADD R8, R7, R8 ;  /* 0x0000000807087221 */ /* 0x000fe20000000000 */
[----:B------:R-:W-:Y:S01]  /*0710*/  HADD2.F32 R12, -RZ, R16.H1_H1 ;  /* 0x30000010ff0c7230 */ /* 0x000fe20000004100 */
[----:B------:R-:W-:Y:S01]  /*0720*/  FADD R27, R26, R27 ;  /* 0x0000001b1a1b7221 */ /* 0x000fe20000000000 */
[----:B------:R-:W-:-:S02]  /*0730*/  HADD2.F32 R16, -RZ, R9.H0_H0 ;  /* 0x20000009ff107230 */ /* 0x000fc40000004100 */
[----:B------:R-:W-:Y:S01]  /*0740*/  HADD2.F32 R31, -RZ, R13.H0_H0 ;  /* 0x2000000dff1f7230 */ /* 0x000fe20000004100 */
[----:B------:R-:W-:Y:S01]  /*0750*/  FFMA R35, R35, 0.125, R8 ;  /* 0x3e00000023237823 */ /* 0x000fe20000000008 */
[----:B------:R-:W-:Y:S01]  /*0760*/  FFMA R8, R12, 0.125, R27 ;  /* 0x3e0000000c087823 */ /* 0x000fe2000000001b */
[----:B------:R-:W-:Y:S02]  /*0770*/  HADD2.F32 R33, -RZ, R17.H0_H0 ;  /* 0x20000011ff217230 */ /* 0x000fe40000004100 */
[----:B------:R-:W-:Y:S01]  /*0780*/  FADD R12, R16, R31 ;  /* 0x0000001f100c7221 */ /* 0x000fe20000000000 */
[----:B------:R-:W-:Y:S02]  /*0790*/  HADD2.F32 R27, -RZ, R10.H0_H0 ;  /* 0x2000000aff1b7230 */ /* 0x000fe40000004100 */
[----:B------:R-:W-:Y:S01]  /*07a0*/  HADD2.F32 R30, -RZ, R14.H0_H0 ;  /* 0x2000000eff1e7230 */ /* 0x000fe20000004100 */
[----:B------:R-:W-:Y:S01]  /*07b0*/  FFMA R33, R33, 0.125, R12 ;  /* 0x3e00000021217823 */ /* 0x000fe2000000000c */
[----:B------:R-:W-:-:S02]  /*07c0*/  HADD2.F32 R25, -RZ, R9.H1_H1 ;  /* 0x30000009ff197230 */ /* 0x000fc40000004100 */
[----:B------:R-:W-:Y:S01]  /*07d0*/  HADD2.F32 R28, -RZ, R13.H1_H1 ;  /* 0x3000000dff1c7230 */ /* 0x000fe20000004100 */
[----:B------:R-:W-:Y:S01]  /*07e0*/  FADD R9, R27, R30 ;  /* 0x0000001e1b097221 */ /* 0x000fe20000000000 */
[----:B------:R-:W-:Y:S02]  /*07f0*/  HADD2.F32 R12, -RZ, R18.H0_H0 ;  /* 0x20000012ff0c7230 */ /* 0x000fe40000004100 */
[----:B------:R-:W-:Y:S01]  /*0800*/  HADD2.F32 R34, -RZ, R17.H1_H1 ;  /* 0x30000011ff227230 */ /* 0x000fe20000004100 */
[----:B------:R-:W-:Y:S01]  /*0810*/  FADD R13, R25, R28 ;  /* 0x0000001c190d7221 */ /* 0x000fe20000000000 */
[----:B------:R-:W-:Y:S01]  /*0820*/  HADD2.F32 R28, -RZ, R10.H1_H1 ;  /* 0x3000000aff1c7230 */ /* 0x000fe20000004100 */
[----:B------:R-:W-:Y:S01]  /*0830*/  FFMA R12, R12, 0.125, R9 ;  /* 0x3e0000000c0c7823 */ /* 0x000fe20000000009 */
[----:B------:R-:W-:Y:S02]  /*0840*/  HADD2.F32 R17, -RZ, R14.H1_H1 ;  /* 0x3000000eff117230 */ /* 0x000fe40000004100 */
[----:B------:R-:W-:-:S02]  /*0850*/  HADD2.F32 R30, -RZ, R11.H0_H0 ;  /* 0x2000000bff1e7230 */ /* 0x000fc40000004100 */
[----:B------:R-:W-:Y:S01]  /*0860*/  HADD2.F32 R9, -RZ, R15.H0_H0 ;  /* 0x2000000fff097230 */ /* 0x000fe20000004100 */
[----:B------:R-:W-:Y:S01]  /*0870*/  FFMA R34, R34, 0.125, R13 ;  /* 0x3e00000022227823 */ /* 0x000fe2000000000d */
[----:B------:R-:W-:Y:S01]  /*0880*/  HADD2.F32 R13, -RZ, R18.H1_H1 ;  /* 0x30000012ff0d7230 */ /* 0x000fe20000004100 */
[----:B------:R-:W-:Y:S01]  /*0890*/  FADD R10, R28, R17 ;  /* 0x000000111c0a7221 */ /* 0x000fe20000000000 */
[----:B------:R-:W-:Y:S01]  /*08a0*/  HADD2.F32 R36, -RZ, R19.H0_H0 ;  /* 0x20000013ff247230 */ /* 0x000fe20000004100 */
[----:B------:R-:W-:Y:S01]  /*08b0*/  FADD R9, R30, R9 ;  /* 0x000000091e097221 */ /* 0x000fe20000000000 */
[----:B------:R-:W-:Y:S02]  /*08c0*/  HADD2.F32 R31, -RZ, R11.H1_H1 ;  /* 0x3000000bff1f7230 */ /* 0x000fe40000004100 */
[----:B------:R-:W-:Y:S01]  /*08d0*/  HADD2.F32 R14, -RZ, R15.H1_H1 ;  /* 0x3000000fff0e7230 */ /* 0x000fe20000004100 */
[----:B------:R-:W-:Y:S01]  /*08e0*/  FFMA R13, R13, 0.125, R10 ;  /* 0x3e0000000d0d7823 */ /* 0x000fe2000000000a */
[----:B------:R-:W-:Y:S01]  /*08f0*/  FFMA R36, R36, 0.125, R9 ;  /* 0x3e00000024247823 */ /* 0x000fe20000000009 */
[----:B0-----:R-:W-:-:S02]  /*0900*/  HADD2.F32 R10, -RZ, R20.H0_H0 ;  /* 0x20000014ff0a7230 */ /* 0x001fc40000004100 */
[----:B------:R-:W-:Y:S01]  /*0910*/  FADD R18, R31, R14 ;  /* 0x0000000e1f127221 */ /* 0x000fe20000000000 */
[----:B------:R-:W-:Y:S02]  /*0920*/  HADD2.F32 R9, -RZ, R20.H1_H1 ;  /* 0x30000014ff097230 */ /* 0x000fe40000004100 */
[----:B------:R-:W-:Y:S01]  /*0930*/  HADD2.F32 R14, -RZ, R21.H0_H0 ;  /* 0x20000015ff0e7230 */ /* 0x000fe20000004100 */
[----:B------:R-:W-:Y:S02]  /*0940*/  FADD R35, R10, R35 ;  /* 0x000000230a237221 */ /* 0x000fe40000000000 */
[----:B------:R-:W-:Y:S01]  /*0950*/  FADD R20, R9, R8 ;  /* 0x0000000809147221 */ /* 0x000fe20000000000 */
[----:B------:R-:W-:Y:S01]  /*0960*/  CS2R R10, SRZ ;  /* 0x00000000000a7805 */ /* 0x000fe2000001ff00 */
[----:B------:R-:W-:Y:S01]  /*0970*/  FADD R33, R14, R33 ;  /* 0x000000210e217221 */ /* 0x000fe20000000000 */
[----:B------:R-:W-:Y:S01]  /*0980*/  CS2R R8, SRZ ;  /* 0x0000000000087805 */ /* 0x000fe2000001ff00 */
[----:B------:R-:W-:-:S05]  /*0990*/  IMAD.WIDE R14, R32, R29, c[0x0][0x168] ;  /* 0x00005a00200e7625 */ /* 0x000fca00078e021d */
[----:B------:R0:W2:Y:S01]  /*09a0*/  @P1 LDG.E.EL.128 R8, [R14.64] ;  /* 0x000000040e081981 */ /* 0x0000a2000c2e1d00 */
[----:B------:R-:W-:Y:S02]  /*09b0*/  HADD2.F32 R21, -RZ, R21.H1_H1 ;  /* 0x30000015ff157230 */ /* 0x000fe40000004100 */
[----:B------:R-:W-:-:S03]  /*09c0*/  HADD2.F32 R17, -RZ, R19.H1_H1 ;  /* 0x30000013ff117230 */ /* 0x000fc60000004100 */
[----:B------:R-:W-:Y:S01]  /*09d0*/  FADD R34, R21, R34 ;  /* 0x0000002215227221 */ /* 0x000fe20000000000 */
[--C-:B------:R-:W-:Y:S02]  /*09e0*/  HADD2.F32 R21, -RZ, R22.reuse.H0_H0 ;  /* 0x20000016ff157230 */ /* 0x100fe40000004100 */
[----:B------:R-:W-:Y:S02]  /*09f0*/  HADD2.F32 R22, -RZ, R22.H1_H1 ;  /* 0x30000016ff167230 */ /* 0x000fe40000004100 */
[----:B------:R-:W-:Y:S01]  /*0a00*/  HADD2.F32 R19, -RZ, R23.H0_H0 ;  /* 0x20000017ff137230 */ /* 0x000fe20000004100 */
[----:B------:R-:W-:Y:S01]  /*0a10*/  FADD R21, R21, R12 ;  /* 0x0000000c15157221 */ /* 0x000fe20000000000 */
[----:B------:R-:W-:Y:S01]  /*0a20*/  FFMA R17, R17, 0.125, R18 ;  /* 0x3e00000011117823 */ /* 0x000fe20000000012 */
[----:B------:R-:W-:Y:S01]  /*0a30*/  FADD R22, R22, R13 ;  /* 0x0000000d16167221 */ /* 0x000fe20000000000 */
[----:B0-----:R-:W-:Y:S01]  /*0a40*/  CS2R R14, SRZ ;  /* 0x00000000000e7805 */ /* 0x001fe2000001ff00 */
[----:B------:R-:W-:Y:S01]  /*0a50*/  FADD R36, R19, R36 ;  /* 0x0000002413247221 */ /* 0x000fe20000000000 */
[----:B------:R-:W-:Y:S01]  /*0a60*/  CS2R R12, SRZ ;  /* 0x00000000000c7805 */ /* 0x000fe2000001ff00 */
[----:B------:R-:W-:-:S05]  /*0a70*/  IMAD.WIDE R18, R32, R29, c[0x0][0x178] ;  /* 0x00005e0020127625 */ /* 0x000fca00078e021d */
[----:B------:R0:W3:Y:S04]  /*0a80*/  @P1 LDG.E.EL.128 R12, [R18.64] ;  /* 0x00000004120c1981 */ /* 0x0000e8000c2e1d00 */
[----:B------:R-:W1:Y:S01]  /*0a90*/  S2R R29, SR_TID.X ;  /* 0x00000000001d7919 */ /* 0x000e620000002100 */
[----:B------:R-:W-:-:S05]  /*0aa0*/  HADD2.F32 R32, -RZ, R23.H1_H1 ;  /* 0x30000017ff207230 */ /* 0x000fca0000004100 */
[----:B------:R-:W-:Y:S01]  /*0ab0*/  FADD R23, R32, R17 ;  /* 0x0000001120177221 */ /* 0x000fe20000000000 */
[----:B-1----:R-:W-:-:S05]  /*0ac0*/  IMAD.SHL.U32 R17, R29, 0x8, RZ ;  /* 0x000000081d117824 */ /* 0x002fca00078e00ff */
[----:B------:R-:W-:Y:S02]  /*0ad0*/  LOP3.LUT R37, R17, 0x38, RZ, 0xc0, !PT ;  /* 0x0000003811257812 */ /* 0x000fe400078ec0ff */
[----:B------:R-:W-:-:S04]  /*0ae0*/  SHF.L.U32 R29, R29, 0x2, RZ ;  /* 0x000000021d1d7819 */ /* 0x000fc800000006ff */
[----:B------:R-:W-:-:S05]  /*0af0*/  LOP3.LUT R29, R29, 0x3c, RZ, 0xc0, !PT ;  /* 0x0000003c1d1d7812 */ /* 0x000fca00078ec0ff */
[----:B------:R-:W-:Y:S01]  /*0b00*/  IMAD R5, R5, 0x41, R29 ;  /* 0x0000004105057824 */ /* 0x000fe200078e021d */
[----:B------:R-:W-:Y:S01]  /*0b10*/  F2FP.F16.F32.PACK_AB R20, R20, R35 ;  /* 0x000000231414723e */ /* 0x000fe200000000ff */
[----:B------:R-:W-:Y:S01]  /*0b20*/  IMAD R24, R37, 0x41, R24 ;  /* 0x0000004125187824 */ /* 0x000fe200078e0218 */
[----:B------:R-:W-:Y:S02]  /*0b30*/  F2FP.F16.F32.PACK_AB R33, R34, R33 ;  /* 0x000000212221723e */ /* 0x000fe400000000ff */
[----:B------:R-:W-:Y:S02]  /*0b40*/  F2FP.F16.F32.PACK_AB R23, R23, R36 ;  /* 0x000000241717723e */ /* 0x000fe400000000ff */
[----:B------:R-:W-:Y:S02]  /*0b50*/  SHF.L.U32 R24, R24, 0x1, RZ ;  /* 0x0000000118187819 */ /* 0x000fe400000006ff */
[----:B------:R-:W-:Y:S01]  /*0b60*/  F2FP.F16.F32.PACK_AB R21, R22, R21 ;  /* 0x000000151615723e */ /* 0x000fe200000000ff */
[----:B--2---:R-:W-:-:S05]  /*0b70*/  HADD2.F32 R17, -RZ, R8.H1_H1 ;  /* 0x30000008ff117230 */ /* 0x004fca0000004100 */
[----:B------:R-:W-:Y:S01]  /*0b80*/  FADD R26, R26, R17 ;  /* 0x000000111a1a7221 */ /* 0x000fe20000000000 */
[----:B------:R-:W-:Y:S02]  /*0b90*/  HADD2.F32 R17, -RZ, R9.H0_H0 ;  /* 0x20000009ff117230 */ /* 0x000fe40000004100 */
[----:B------:R-:W-:-:S03]  /*0ba0*/  HADD2.F32 R32, -RZ, R8.H0_H0 ;  /* 0x20000008ff207230 */ /* 0x000fc60000004100 */
[----:B------:R-:W-:Y:S02]  /*0bb0*/  FADD R8, R17, R16 ;  /* 0x0000001011087221 */ /* 0x000fe40000000000 */
[----:B0-----:R-:W0:Y:S01]  /*0bc0*/  LDS.128 R16, [R6+0x1200] ;  /* 0x0012000006107984 */ /* 0x001e220000000c00 */
[----:B------:R-:W-:Y:S01]  /*0bd0*/  FADD R7, R32, R7 ;  /* 0x0000000720077221 */ /* 0x000fe20000000000 */
[----:B------:R-:W-:Y:S02]  /*0be0*/  HADD2.F32 R32, -RZ, R9.H1_H1 ;  /* 0x30000009ff207230 */ /* 0x000fe40000004100 */
[----:B------:R-:W-:Y:S01]  /*0bf0*/  HADD2.F32 R29, -RZ, R11.H0_H0 ;  /* 0x2000000bff1d7230 */ /* 0x000fe20000004100 */
[----:B------:R-:W-:Y:S06]  /*0c00*/  BAR.SYNC 0x0 ;  /* 0x0000000000007b1d */ /* 0x000fec0000000000 */
[----:B------:R-:W-:Y:S01]  /*0c10*/  FADD R25, R25, R32 ;  /* 0x0000002019197221 */ /* 0x000fe20000000000 */
[----:B------:R-:W-:-:S02]  /*0c20*/  HADD2.F32 R32, -RZ, R10.H0_H0 ;  /* 0x2000000aff207230 */ /* 0x000fc40000004100 */
[----:B---3--:R-:W-:-:S03]  /*0c30*/  HADD2.F32 R6, -RZ, R12.H0_H0 ;  /* 0x2000000cff067230 */ /* 0x008fc60000004100 */
[----:B------:R-:W-:Y:S01]  /*0c40*/  FADD R27, R32, R27 ;  /* 0x0000001b201b7221 */ /* 0x000fe20000000000 */
[----:B------:R-:W-:Y:S02]  /*0c50*/  HADD2.F32 R32, -RZ, R11.H1_H1 ;  /* 0x3000000bff207230 */ /* 0x000fe40000004100 */
[----:B------:R-:W-:Y:S02]  /*0c60*/  HADD2.F32 R11, -RZ, R12.H1_H1 ;  /* 0x3000000cff0b7230 */ /* 0x000fe40000004100 */
[----:B------:R-:W-:Y:S01]  /*0c70*/  HADD2.F32 R9, -RZ, R10.H1_H1 ;  /* 0x3000000aff097230 */ /* 0x000fe20000004100 */
[----:B------:R-:W-:Y:S01]  /*0c80*/  FFMA R7, R6, 0.125, R7 ;  /* 0x3e00000006077823 */ /* 0x000fe20000000007 */
[----:B------:R-:W-:Y:S01]  /*0c90*/  HADD2.F32 R6, -RZ, R13.H1_H1 ;  /* 0x3000000dff067230 */ /* 0x000fe20000004100 */
[----:B------:R-:W-:Y:S01]  /*0ca0*/  FFMA R26, R11, 0.125, R26 ;  /* 0x3e0000000b1a7823 */ /* 0x000fe2000000001a */
[--C-:B------:R-:W-:Y:S01]  /*0cb0*/  HADD2.F32 R11, -RZ, R15.reuse.H0_H0 ;  /* 0x2000000fff0b7230 */ /* 0x100fe20000004100 */
[----:B------:R-:W-:Y:S01]  /*0cc0*/  FADD R9, R28, R9 ;  /* 0x000000091c097221 */ /* 0x000fe20000000000 */
[----:B------:R-:W-:Y:S01]  /*0cd0*/  HADD2.F32 R12, -RZ, R15.H1_H1 ;  /* 0x3000000fff0c7230 */ /* 0x000fe20000004100 */
[----:B------:R-:W-:Y:S01]  /*0ce0*/  FADD R10, R29, R30 ;  /* 0x0000001e1d0a7221 */ /* 0x000fe20000000000 */
[----:B------:R-:W-:Y:S01]  /*0cf0*/  FADD R31, R31, R32 ;  /* 0x000000201f1f7221 */ /* 0x000fe20000000000 */
[----:B------:R-:W-:-:S02]  /*0d00*/  HADD2.F32 R28, -RZ, R14.H0_H0 ;  /* 0x2000000eff1c7230 */ /* 0x000fc40000004100 */
[----:B------:R-:W-:Y:S01]  /*0d10*/  HADD2.F32 R14, -RZ, R14.H1_H1 ;  /* 0x3000000eff0e7230 */ /* 0x000fe20000004100 */
[----:B------:R-:W-:Y:S01]  /*0d20*/  FFMA R25, R6, 0.125, R25 ;  /* 0x3e00000006197823 */ /* 0x000fe20000000019 */
[----:B------:R-:W-:Y:S01]  /*0d30*/  HADD2.F32 R29, -RZ, R13.H0_H0 ;  /* 0x2000000dff1d7230 */ /* 0x000fe20000004100 */
[----:B------:R-:W-:Y:S01]  /*0d40*/  FFMA R10, R11, 0.125, R10 ;  /* 0x3e0000000b0a7823 */ /* 0x000fe2000000000a */
[----:B------:R-:W-:Y:S01]  /*0d50*/  FFMA R6, R12, 0.125, R31 ;  /* 0x3e0000000c067823 */ /* 0x000fe2000000001f */
[----:B------:R-:W-:Y:S01]  /*0d60*/  FFMA R9, R14, 0.125, R9 ;  /* 0x3e0000000e097823 */ /* 0x000fe20000000009 */
[----:B0-----:R-:W-:Y:S02]  /*0d70*/  HADD2.F32 R15, -RZ, R19.H0_H0 ;  /* 0x20000013ff0f7230 */ /* 0x001fe40000004100 */
[--C-:B------:R-:W-:Y:S02]  /*0d80*/  HADD2.F32 R12, -RZ, R16.reuse.H0_H0 ;  /* 0x20000010ff0c7230 */ /* 0x100fe40000004100 */
[----:B------:R-:W-:-:S02]  /*0d90*/  HADD2.F32 R11, -RZ, R16.H1_H1 ;  /* 0x30000010ff0b7230 */ /* 0x000fc40000004100 */
[----:B------:R-:W-:Y:S02]  /*0da0*/  HADD2.F32 R19, -RZ, R19.H1_H1 ;  /* 0x30000013ff137230 */ /* 0x000fe40000004100 */
[--C-:B------:R-:W-:Y:S01]  /*0db0*/  HADD2.F32 R16, -RZ, R18.reuse.H0_H0 ;  /* 0x20000012ff107230 */ /* 0x100fe20000004100 */
[----:B------:R-:W-:Y:S01]  /*0dc0*/  FFMA R8, R29, 0.125, R8 ;  /* 0x3e0000001d087823 */ /* 0x000fe20000000008 */
[--C-:B------:R-:W-:Y:S01]  /*0dd0*/  HADD2.F32 R13, -RZ, R17.reuse.H0_H0 ;  /* 0x20000011ff0d7230 */ /* 0x100fe20000004100 */
[----:B------:R-:W-:Y:S01]  /*0de0*/  FFMA R27, R28, 0.125, R27 ;  /* 0x3e0000001c1b7823 */ /* 0x000fe2000000001b */
[----:B------:R-:W-:Y:S02]  /*0df0*/  HADD2.F32 R14, -RZ, R17.H1_H1 ;  /* 0x30000011ff0e7230 */ /* 0x000fe40000004100 */
[----:B------:R-:W-:Y:S01]  /*0e00*/  HADD2.F32 R18, -RZ, R18.H1_H1 ;  /* 0x30000012ff127230 */ /* 0x000fe20000004100 */
[--C-:B------:R-:W-:Y:S01]  /*0e10*/  FADD R19, R19, R6.reuse ;  /* 0x0000000613137221 */ /* 0x100fe20000000000 */
[----:B------:R-:W-:Y:S01]  /*0e20*/  FADD R7, R12, R7 ;  /* 0x000000070c077221 */ /* 0x000fe20000000000 */
[----:B------:R-:W-:Y:S01]  /*0e30*/  PRMT R6, R20, 0x7632, R6 ;  /* 0x0000763214067816 */ /* 0x000fe20000000006 */
[----:B------:R-:W-:Y:S01]  /*0e40*/  FADD R26, R11, R26 ;  /* 0x0000001a0b1a7221 */ /* 0x000fe20000000000 */
[----:B------:R-:W-:Y:S01]  /*0e50*/  FADD R8, R13, R8 ;  /* 0x000000080d087221 */ /* 0x000fe20000000000 */
[----:B------:R-:W-:Y:S01]  /*0e60*/  FADD R25, R14, R25 ;  /* 0x000000190e197221 */ /* 0x000fe20000000000 */
[----:B------:R-:W-:Y:S01]  /*0e70*/  FADD R27, R16, R27 ;  /* 0x0000001b101b7221 */ /* 0x000fe20000000000 */
[--C-:B------:R-:W-:Y:S01]  /*0e80*/  FADD R12, R18, R9.reuse ;  /* 0x00000009120c7221 */ /* 0x100fe20000000000 */
[----:B------:R-:W-:Y:S01]  /*0e90*/  FADD R10, R15, R10 ;  /* 0x0000000a0f0a7221 */ /* 0x000fe20000000000 */
[----:B------:R-:W-:Y:S01]  /*0ea0*/  PRMT R9, R33, 0x7632, R9 ;  /* 0x0000763221097816 */ /* 0x000fe20000000009 */
[----:B------:R0:W-:Y:S01]  /*0eb0*/  STS.U16 [R24+0x82], R6 ;  /* 0x0000820618007388 */ /* 0x0001e20000000400 */
[----:B------:R-:W-:-:S02]  /*0ec0*/  F2FP.F16.F32.PACK_AB R7, R26, R7 ;  /* 0x000000071a07723e */ /* 0x000fc400000000ff */
[----:B------:R-:W-:Y:S02]  /*0ed0*/  F2FP.F16.F32.PACK_AB R8, R25, R8 ;  /* 0x000000081908723e */ /* 0x000fe400000000ff */
[----:B------:R-:W-:Y:S02]  /*0ee0*/  F2FP.F16.F32.PACK_AB R12, R12, R27 ;  /* 0x0000001b0c0c723e */ /* 0x000fe400000000ff */
[----:B------:R-:W-:Y:S02]  /*0ef0*/  F2FP.F16.F32.PACK_AB R10, R19, R10 ;  /* 0x0000000a130a723e */ /* 0x000fe400000000ff */
[----:B0-----:R-:W-:Y:S01]  /*0f00*/  PRMT R6, R23, 0x7632, R6 ;  /* 0x0000763217067816 */ /* 0x001fe20000000006 */
[----:B------:R0:W-:Y:S01]  /*0f10*/  STS.U16 [R24+0x186], R9 ;  /* 0x0001860918007388 */ /* 0x0001e20000000400 */
[----:B------:R-:W-:Y:S02]  /*0f20*/  PRMT R11, R21, 0x7632, R11 ;  /* 0x00007632150b7816 */ /* 0x000fe4000000000b */
[----:B------:R-:W-:Y:S01]  /*0f30*/  PRMT R13, R7, 0x7632, R13 ;  /* 0x00007632070d7816 */ /* 0x000fe2000000000d */
[----:B------:R1:W-:Y:S01]  /*0f40*/  STS.U16 [R24+0x38e], R6 ;  /* 0x00038e0618007388 */ /* 0x0003e20000000400 */
[----:B------:R-:W-:-:S02]  /*0f50*/  PRMT R14, R12, 0x7632, R14 ;  /* 0x000076320c0e7816 */ /* 0x000fc4000000000e */
[C---:B------:R-:W-:Y:S02]  /*0f60*/  PRMT R15, R10.reuse, 0x7610, R15 ;  /* 0x000076100a0f7816 */ /* 0x040fe4000000000f */
[----:B------:R-:W-:Y:S02]  /*0f70*/  PRMT R16, R10, 0x7632, R16 ;  /* 0x000076320a107816 */ /* 0x000fe40000000010 */
[----:B0-----:R-:W-:Y:S02]  /*0f80*/  PRMT R9, R8, 0x7632, R9 ;  /* 0x0000763208097816 */ /* 0x001fe40000000009 */
[----:B-1----:R-:W-:Y:S01]  /*0f90*/  SHF.L.U32 R6, R5, 0x1, RZ ;  /* 0x0000000105067819 */ /* 0x002fe200000006ff */
[----:B------:R-:W-:Y:S04]  /*0fa0*/  STS.U16 [R24], R20 ;  /* 0x0000001418007388 */ /* 0x000fe80000000400 */
[----:B------:R-:W-:Y:S04]  /*0fb0*/  STS.U16 [R24+0x104], R33 ;  /* 0x0001042118007388 */ /* 0x000fe80000000400 */
        /* <DEDUP_REMOVED lines=11> */
[----:B------:R-:W-:Y:S06]  /*1070*/  BAR.SYNC 0x0 ;  /* 0x0000000000007b1d */ /* 0x000fec0000000000 */
[----:B------:R-:W-:Y:S04]  /*1080*/  LDS.U16 R7, [R6] ;  /* 0x0000000006077984 */ /* 0x000fe80000000400 */
[----:B------:R-:W-:Y:S04]  /*1090*/  LDS.U16 R8, [R6+0x2] ;  /* 0x0000020006087984 */ /* 0x000fe80000000400 */
[----:B------:R-:W-:Y:S04]  /*10a0*/  LDS.U16 R10, [R6+0x4] ;  /* 0x00000400060a7984 */ /* 0x000fe80000000400 */
[----:B------:R-:W-:Y:S04]  /*10b0*/  LDS.U16 R11, [R6+0x6] ;  /* 0x00000600060b7984 */ /* 0x000fe80000000400 */
[----:B------:R-:W-:Y:S04]  /*10c0*/  LDS.U16 R12, [R6+0x820] ;  /* 0x00082000060c7984 */ /* 0x000fe80000000400 */
[----:B------:R-:W0:Y:S04]  /*10d0*/  LDS.U16 R13, [R6+0x822] ;  /* 0x00082200060d7984 */ /* 0x000e280000000400 */
[----:B------:R-:W-:Y:S04]  /*10e0*/  LDS.U16 R14, [R6+0x824] ;  /* 0x00082400060e7984 */ /* 0x000fe80000000400 */
[----:B------:R-:W1:Y:S04]  /*10f0*/  LDS.U16 R15, [R6+0x826] ;  /* 0x00082600060f7984 */ /* 0x000e680000000400 */
[----:B------:R-:W-:Y:S04]  /*1100*/  LDS.U16 R16, [R6+0x1040] ;  /* 0x0010400006107984 */ /* 0x000fe80000000400 */
[----:B------:R-:W2:Y:S04]  /*1110*/  LDS.U16 R17, [R6+0x1042] ;  /* 0x0010420006117984 */ /* 0x000ea80000000400 */
[----:B------:R-:W-:Y:S04]  /*1120*/  LDS.U16 R18, [R6+0x1044] ;  /* 0x0010440006127984 */ /* 0x000fe80000000400 */
[----:B------:R-:W3:Y:S04]  /*1130*/  LDS.U16 R19, [R6+0x1046] ;  /* 0x0010460006137984 */ /* 0x000ee80000000400 */
[----:B------:R-:W-:Y:S04]  /*1140*/  LDS.U16 R20, [R6+0x1860] ;  /* 0x0018600006147984 */ /* 0x000fe80000000400 */
[----:B------:R-:W4:Y:S04]  /*1150*/  LDS.U16 R21, [R6+0x1862] ;  /* 0x0018620006157984 */ /* 0x000f280000000400 */
[----:B------:R-:W-:Y:S04]  /*1160*/  LDS.U16 R22, [R6+0x1864] ;  /* 0x0018640006167984 */ /* 0x000fe80000000400 */
[----:B------:R5:W4:Y:S01]  /*1170*/  LDS.U16 R23, [R6+0x1866] ;  /* 0x0018660006177984 */ /* 0x000b220000000400 */
[----:B------:R-:W-:-:S02]  /*1180*/  MOV R25, 0x2 ;  /* 0x0000000200197802 */ /* 0x000fc40000000f00 */
[----:B0-----:R-:W-:-:S03]  /*1190*/  PRMT R12, R12, 0x5410, R13 ;  /* 0x000054100c0c7816 */ /* 0x001fc6000000000d */
[-C--:B------:R-:W-:Y:S01]  /*11a0*/  IMAD.WIDE R4, R4, R25.reuse, c[0x0][0x180] ;  /* 0x0000600004047625 */ /* 0x080fe200078e0219 */
[----:B-----5:R-:W-:Y:S02]  /*11b0*/  PRMT R6, R7, 0x5410, R8 ;  /* 0x0000541007067816 */ /* 0x020fe40000000008 */
[----:B------:R-:W-:Y:S01]  /*11c0*/  PRMT R7, R10, 0x5410, R11 ;  /* 0x000054100a077816 */ /* 0x000fe2000000000b */
[----:B------:R-:W-:Y:S01]  /*11d0*/  IMAD.WIDE R8, R0, R25, c[0x0][0x180] ;  /* 0x0000600000087625 */ /* 0x000fe200078e0219 */
[----:B-1----:R-:W-:-:S03]  /*11e0*/  PRMT R13, R14, 0x5410, R15 ;  /* 0x000054100e0d7816 */ /* 0x002fc6000000000f */
[----:B------:R-:W-:Y:S01]  /*11f0*/  IMAD.WIDE R10, R2, R25, c[0x0][0x180] ;  /* 0x00006000020a7625 */ /* 0x000fe200078e0219 */
[----:B--2---:R-:W-:Y:S01]  /*1200*/  PRMT R16, R16, 0x5410, R17 ;  /* 0x0000541010107816 */ /* 0x004fe20000000011 */
[----:B------:R0:W-:Y:S01]  /*1210*/  @P2 STG.E.64 [R4.64], R6 ;  /* 0x0000000604002986 */ /* 0x0001e2000c101b04 */
[----:B---3--:R-:W-:-:S03]  /*1220*/  PRMT R17, R18, 0x5410, R19 ;  /* 0x0000541012117816 */ /* 0x008fc60000000013 */
[----:B------:R0:W-:Y:S01]  /*1230*/  @P3 STG.E.64 [R8.64], R12 ;  /* 0x0000000c08003986 */ /* 0x0001e2000c101b04 */
[----:B------:R-:W-:-:S03]  /*1240*/  IMAD.WIDE R2, R3, R25, c[0x0][0x180] ;  /* 0x0000600003027625 */ /* 0x000fc600078e0219 */
[----:B------:R0:W-:Y:S01]  /*1250*/  @P4 STG.E.64 [R10.64], R16 ;  /* 0x000000100a004986 */ /* 0x0001e2000c101b04 */
[----:B----4-:R-:W-:Y:S02]  /*1260*/  PRMT R20, R20, 0x5410, R21 ;  /* 0x0000541014147816 */ /* 0x010fe40000000015 */
[----:B------:R-:W-:Y:S01]  /*1270*/  PRMT R21, R22, 0x5410, R23 ;  /* 0x0000541016157816 */ /* 0x000fe20000000017 */
[----:B------:R-:W-:Y:S06]  /*1280*/  @!P0 EXIT ;  /* 0x000000000000894d */ /* 0x000fec0003800000 */
[----:B------:R-:W-:Y:S01]  /*1290*/  STG.E.64 [R2.64], R20 ;  /* 0x0000001402007986 */ /* 0x000fe2000c101b04 */
[----:B------:R-:W-:Y:S05]  /*12a0*/  EXIT ;  /* 0x000000000000794d */ /* 0x000fea0003800000 */
.L_x_0:
[----:B------:R-:W-:-:S00]  /*12b0*/  BRA `(.L_x_0) ;  /* 0xfffffff000007947 */ /* 0x000fc0000383ffff */
[----:B------:R-:W-:-:S00]  /*12c0*/  NOP ;  /* 0x0000000000007918 */ /* 0x000fc00000000000 */
        /* <DEDUP_REMOVED lines=11> */
.L_x_1:


//--------------------- .nv.shared.triton__0d1d2d3d4d5de6 --------------------------
	.section	.nv.shared.triton__0d1d2d3d4d5de6,"aw",@nobits
	.align	16
